//
// Generated by NVIDIA NVVM Compiler
//
// Compiler Build ID: CL-36424714
// Cuda compilation tools, release 13.0, V13.0.88
// Based on NVVM 20.0.0
//

.version 9.0
.target sm_100
.address_size 64

	// .globl	sconv_updat_C128_K64

.visible .entry sconv_updat_C128_K64(
	.param .u64 .ptr .align 1 sconv_updat_C128_K64_param_0,
	.param .u64 .ptr .align 1 sconv_updat_C128_K64_param_1,
	.param .u64 .ptr .align 1 sconv_updat_C128_K64_param_2,
	.param .u64 .ptr .align 1 sconv_updat_C128_K64_param_3,
	.param .f32 sconv_updat_C128_K64_param_4,
	.param .f32 sconv_updat_C128_K64_param_5,
	.param .u32 sconv_updat_C128_K64_param_6,
	.param .u32 sconv_updat_C128_K64_param_7,
	.param .u32 sconv_updat_C128_K64_param_8,
	.param .u32 sconv_updat_C128_K64_param_9,
	.param .u32 sconv_updat_C128_K64_param_10,
	.param .u32 sconv_updat_C128_K64_param_11,
	.param .u32 sconv_updat_C128_K64_param_12,
	.param .u32 sconv_updat_C128_K64_param_13,
	.param .u32 sconv_updat_C128_K64_param_14,
	.param .u32 sconv_updat_C128_K64_param_15,
	.param .u32 sconv_updat_C128_K64_param_16,
	.param .u32 sconv_updat_C128_K64_param_17,
	.param .u32 sconv_updat_C128_K64_param_18,
	.param .u32 sconv_updat_C128_K64_param_19,
	.param .u32 sconv_updat_C128_K64_param_20,
	.param .u32 sconv_updat_C128_K64_param_21,
	.param .u32 sconv_updat_C128_K64_param_22,
	.param .u32 sconv_updat_C128_K64_param_23,
	.param .u32 sconv_updat_C128_K64_param_24,
	.param .u32 sconv_updat_C128_K64_param_25,
	.param .u32 sconv_updat_C128_K64_param_26,
	.param .u32 sconv_updat_C128_K64_param_27,
	.param .u32 sconv_updat_C128_K64_param_28,
	.param .u32 sconv_updat_C128_K64_param_29,
	.param .u32 sconv_updat_C128_K64_param_30,
	.param .u32 sconv_updat_C128_K64_param_31,
	.param .u32 sconv_updat_C128_K64_param_32,
	.param .u32 sconv_updat_C128_K64_param_33,
	.param .u32 sconv_updat_C128_K64_param_34,
	.param .u32 sconv_updat_C128_K64_param_35,
	.param .u32 sconv_updat_C128_K64_param_36,
	.param .u32 sconv_updat_C128_K64_param_37,
	.param .u32 sconv_updat_C128_K64_param_38,
	.param .u32 sconv_updat_C128_K64_param_39,
	.param .u32 sconv_updat_C128_K64_param_40,
	.param .u32 sconv_updat_C128_K64_param_41,
	.param .u32 sconv_updat_C128_K64_param_42,
	.param .u32 sconv_updat_C128_K64_param_43,
	.param .u32 sconv_updat_C128_K64_param_44,
	.param .u32 sconv_updat_C128_K64_param_45
)
{


	ret;

}


// ===== COMPILED SASS (sm_100) =====

	.target	sm_100

	.elftype	@"ET_EXEC"


//--------------------- .note.nv.tkinfo           --------------------------
	.section	.note.nv.tkinfo,"",@"SHT_NOTE"
	.sectionflags	@"SHF_NOTE_NV_TKINFO"
	.tkinfo
        /*0018*/ 	.word	0x00000002
        /*0030*/ 	.string	""
        /*0030*/ 	.string	"ptxas"
        /*0030*/ 	.string	"Cuda compilation tools, release 13.0, V13.0.88"
        /*0030*/ 	.string	"Build cuda_13.0.r13.0/compiler.36424714_0"
        /*0030*/ 	.string	"-arch sm_100 -m 64 "



//--------------------- .note.nv.cuinfo           --------------------------
	.section	.note.nv.cuinfo,"",@"SHT_NOTE"
	.sectionflags	@"SHF_NOTE_NV_CUINFO"
        /*0018*/ 	.short	0x0002
        /*001a*/ 	.short	0x0064
        /*001c*/ 	.short	0x0082
	.zero		2


//--------------------- .nv.info                  --------------------------
	.section	.nv.info,"",@"SHT_CUDA_INFO"
	.align	4


	//----- nvinfo : EIATTR_REGCOUNT
	.align		4
        /*0000*/ 	.byte	0x04, 0x2f
        /*0002*/ 	.short	(.L_1 - .L_0)
	.align		4
.L_0:
        /*0004*/ 	.word	index@(sconv_updat_C128_K64)
        /*0008*/ 	.word	0x00000004


	//----- nvinfo : EIATTR_FRAME_SIZE
	.align		4
.L_1:
        /*000c*/ 	.byte	0x04, 0x11
        /*000e*/ 	.short	(.L_3 - .L_2)
	.align		4
.L_2:
        /*0010*/ 	.word	index@(sconv_updat_C128_K64)
        /*0014*/ 	.word	0x00000000


	//----- nvinfo : EIATTR_MIN_STACK_SIZE
	.align		4
.L_3:
        /*0018*/ 	.byte	0x04, 0x12
        /*001a*/ 	.short	(.L_5 - .L_4)
	.align		4
.L_4:
        /*001c*/ 	.word	index@(sconv_updat_C128_K64)
        /*0020*/ 	.word	0x00000000
.L_5:


//--------------------- .nv.compat                --------------------------
	.section	.nv.compat,"",@"SHT_CUDA_COMPAT_INFO"
	.align	4
        /*0000*/ 	.byte	0x02, 0x09, 0x00, 0x00, 0x02, 0x02, 0x01, 0x00, 0x02, 0x05, 0x05, 0x00, 0x03, 0x07, 0x01, 0x01
        /*0010*/ 	.byte	0x02, 0x03, 0x00, 0x00, 0x02, 0x06, 0x01, 0x00, 0x04, 0x0b, 0x08, 0x00, 0x09, 0x00, 0x00, 0x00
        /*0020*/ 	.byte	0x00, 0x00, 0x00, 0x00


//--------------------- .nv.info.sconv_updat_C128_K64 --------------------------
	.section	.nv.info.sconv_updat_C128_K64,"",@"SHT_CUDA_INFO"
	.sectionflags	@""
	.align	4


	//----- nvinfo : EIATTR_CUDA_API_VERSION
	.align		4
        /*0000*/ 	.byte	0x04, 0x37
        /*0002*/ 	.short	(.L_7 - .L_6)
.L_6:
        /*0004*/ 	.word	0x00000082


	//----- nvinfo : EIATTR_KPARAM_INFO
	.align		4
.L_7:
        /*0008*/ 	.byte	0x04, 0x17
        /*000a*/ 	.short	(.L_9 - .L_8)
.L_8:
        /*000c*/ 	.word	0x00000000
        /*0010*/ 	.short	0x002d
        /*0012*/ 	.short	0x00c4
        /*0014*/ 	.byte	0x00, 0xf0, 0x11, 0x00


	//----- nvinfo : EIATTR_KPARAM_INFO
	.align		4
.L_9:
        /*0018*/ 	.byte	0x04, 0x17
        /*001a*/ 	.short	(.L_11 - .L_10)
.L_10:
        /*001c*/ 	.word	0x00000000
        /*0020*/ 	.short	0x002c
        /*0022*/ 	.short	0x00c0
        /*0024*/ 	.byte	0x00, 0xf0, 0x11, 0x00


	//----- nvinfo : EIATTR_KPARAM_INFO
	.align		4
.L_11:
        /*0028*/ 	.byte	0x04, 0x17
        /*002a*/ 	.short	(.L_13 - .L_12)
.L_12:
        /*002c*/ 	.word	0x00000000
        /*0030*/ 	.short	0x002b
        /*0032*/ 	.short	0x00bc
        /*0034*/ 	.byte	0x00, 0xf0, 0x11, 0x00


	//----- nvinfo : EIATTR_KPARAM_INFO
	.align		4
.L_13:
        /*0038*/ 	.byte	0x04, 0x17
        /*003a*/ 	.short	(.L_15 - .L_14)
.L_14:
        /*003c*/ 	.word	0x00000000
        /*0040*/ 	.short	0x002a
        /*0042*/ 	.short	0x00b8
        /*0044*/ 	.byte	0x00, 0xf0, 0x11, 0x00


	//----- nvinfo : EIATTR_KPARAM_INFO
	.align		4
.L_15:
        /*0048*/ 	.byte	0x04, 0x17
        /*004a*/ 	.short	(.L_17 - .L_16)
.L_16:
        /*004c*/ 	.word	0x00000000
        /*0050*/ 	.short	0x0029
        /*0052*/ 	.short	0x00b4
        /*0054*/ 	.byte	0x00, 0xf0, 0x11, 0x00


	//----- nvinfo : EIATTR_KPARAM_INFO
	.align		4
.L_17:
        /*0058*/ 	.byte	0x04, 0x17
        /*005a*/ 	.short	(.L_19 - .L_18)
.L_18:
        /*005c*/ 	.word	0x00000000
        /*0060*/ 	.short	0x0028
        /*0062*/ 	.short	0x00b0
        /*0064*/ 	.byte	0x00, 0xf0, 0x11, 0x00


	//----- nvinfo : EIATTR_KPARAM_INFO
	.align		4
.L_19:
        /*0068*/ 	.byte	0x04, 0x17
        /*006a*/ 	.short	(.L_21 - .L_20)
.L_20:
        /*006c*/ 	.word	0x00000000
        /*0070*/ 	.short	0x0027
        /*0072*/ 	.short	0x00ac
        /*0074*/ 	.byte	0x00, 0xf0, 0x11, 0x00


	//----- nvinfo : EIATTR_KPARAM_INFO
	.align		4
.L_21:
        /*0078*/ 	.byte	0x04, 0x17
        /*007a*/ 	.short	(.L_23 - .L_22)
.L_22:
        /*007c*/ 	.word	0x00000000
        /*0080*/ 	.short	0x0026
        /*0082*/ 	.short	0x00a8
        /*0084*/ 	.byte	0x00, 0xf0, 0x11, 0x00


	//----- nvinfo : EIATTR_KPARAM_INFO
	.align		4
.L_23:
        /*0088*/ 	.byte	0x04, 0x17
        /*008a*/ 	.short	(.L_25 - .L_24)
.L_24:
        /*008c*/ 	.word	0x00000000
        /*0090*/ 	.short	0x0025
        /*0092*/ 	.short	0x00a4
        /*0094*/ 	.byte	0x00, 0xf0, 0x11, 0x00


	//----- nvinfo : EIATTR_KPARAM_INFO
	.align		4
.L_25:
        /*0098*/ 	.byte	0x04, 0x17
        /*009a*/ 	.short	(.L_27 - .L_26)
.L_26:
        /*009c*/ 	.word	0x00000000
        /*00a0*/ 	.short	0x0024
        /*00a2*/ 	.short	0x00a0
        /*00a4*/ 	.byte	0x00, 0xf0, 0x11, 0x00


	//----- nvinfo : EIATTR_KPARAM_INFO
	.align		4
.L_27:
        /*00a8*/ 	.byte	0x04, 0x17
        /*00aa*/ 	.short	(.L_29 - .L_28)
.L_28:
        /*00ac*/ 	.word	0x00000000
        /*00b0*/ 	.short	0x0023
        /*00b2*/ 	.short	0x009c
        /*00b4*/ 	.byte	0x00, 0xf0, 0x11, 0x00


	//----- nvinfo : EIATTR_KPARAM_INFO
	.align		4
.L_29:
        /*00b8*/ 	.byte	0x04, 0x17
        /*00ba*/ 	.short	(.L_31 - .L_30)
.L_30:
        /*00bc*/ 	.word	0x00000000
        /*00c0*/ 	.short	0x0022
        /*00c2*/ 	.short	0x0098
        /*00c4*/ 	.byte	0x00, 0xf0, 0x11, 0x00


	//----- nvinfo : EIATTR_KPARAM_INFO
	.align		4
.L_31:
        /*00c8*/ 	.byte	0x04, 0x17
        /*00ca*/ 	.short	(.L_33 - .L_32)
.L_32:
        /*00cc*/ 	.word	0x00000000
        /*00d0*/ 	.short	0x0021
        /*00d2*/ 	.short	0x0094
        /*00d4*/ 	.byte	0x00, 0xf0, 0x11, 0x00


	//----- nvinfo : EIATTR_KPARAM_INFO
	.align		4
.L_33:
        /*00d8*/ 	.byte	0x04, 0x17
        /*00da*/ 	.short	(.L_35 - .L_34)
.L_34:
        /*00dc*/ 	.word	0x00000000
        /*00e0*/ 	.short	0x0020
        /*00e2*/ 	.short	0x0090
        /*00e4*/ 	.byte	0x00, 0xf0, 0x11, 0x00


	//----- nvinfo : EIATTR_KPARAM_INFO
	.align		4
.L_35:
        /*00e8*/ 	.byte	0x04, 0x17
        /*00ea*/ 	.short	(.L_37 - .L_36)
.L_36:
        /*00ec*/ 	.word	0x00000000
        /*00f0*/ 	.short	0x001f
        /*00f2*/ 	.short	0x008c
        /*00f4*/ 	.byte	0x00, 0xf0, 0x11, 0x00


	//----- nvinfo : EIATTR_KPARAM_INFO
	.align		4
.L_37:
        /*00f8*/ 	.byte	0x04, 0x17
        /*00fa*/ 	.short	(.L_39 - .L_38)
.L_38:
        /*00fc*/ 	.word	0x00000000
        /*0100*/ 	.short	0x001e
        /*0102*/ 	.short	0x0088
        /*0104*/ 	.byte	0x00, 0xf0, 0x11, 0x00


	//----- nvinfo : EIATTR_KPARAM_INFO
	.align		4
.L_39:
        /*0108*/ 	.byte	0x04, 0x17
        /*010a*/ 	.short	(.L_41 - .L_40)
.L_40:
        /*010c*/ 	.word	0x00000000
        /*0110*/ 	.short	0x001d
        /*0112*/ 	.short	0x0084
        /*0114*/ 	.byte	0x00, 0xf0, 0x11, 0x00


	//----- nvinfo : EIATTR_KPARAM_INFO
	.align		4
.L_41:
        /*0118*/ 	.byte	0x04, 0x17
        /*011a*/ 	.short	(.L_43 - .L_42)
.L_42:
        /*011c*/ 	.word	0x00000000
        /*0120*/ 	.short	0x001c
        /*0122*/ 	.short	0x0080
        /*0124*/ 	.byte	0x00, 0xf0, 0x11, 0x00


	//----- nvinfo : EIATTR_KPARAM_INFO
	.align		4
.L_43:
        /*0128*/ 	.byte	0x04, 0x17
        /*012a*/ 	.short	(.L_45 - .L_44)
.L_44:
        /*012c*/ 	.word	0x00000000
        /*0130*/ 	.short	0x001b
        /*0132*/ 	.short	0x007c
        /*0134*/ 	.byte	0x00, 0xf0, 0x11, 0x00


	//----- nvinfo : EIATTR_KPARAM_INFO
	.align		4
.L_45:
        /*0138*/ 	.byte	0x04, 0x17
        /*013a*/ 	.short	(.L_47 - .L_46)
.L_46:
        /*013c*/ 	.word	0x00000000
        /*0140*/ 	.short	0x001a
        /*0142*/ 	.short	0x0078
        /*0144*/ 	.byte	0x00, 0xf0, 0x11, 0x00


	//----- nvinfo : EIATTR_KPARAM_INFO
	.align		4
.L_47:
        /*0148*/ 	.byte	0x04, 0x17
        /*014a*/ 	.short	(.L_49 - .L_48)
.L_48:
        /*014c*/ 	.word	0x00000000
        /*0150*/ 	.short	0x0019
        /*0152*/ 	.short	0x0074
        /*0154*/ 	.byte	0x00, 0xf0, 0x11, 0x00


	//----- nvinfo : EIATTR_KPARAM_INFO
	.align		4
.L_49:
        /*0158*/ 	.byte	0x04, 0x17
        /*015a*/ 	.short	(.L_51 - .L_50)
.L_50:
        /*015c*/ 	.word	0x00000000
        /*0160*/ 	.short	0x0018
        /*0162*/ 	.short	0x0070
        /*0164*/ 	.byte	0x00, 0xf0, 0x11, 0x00


	//----- nvinfo : EIATTR_KPARAM_INFO
	.align		4
.L_51:
        /*0168*/ 	.byte	0x04, 0x17
        /*016a*/ 	.short	(.L_53 - .L_52)
.L_52:
        /*016c*/ 	.word	0x00000000
        /*0170*/ 	.short	0x0017
        /*0172*/ 	.short	0x006c
        /*0174*/ 	.byte	0x00, 0xf0, 0x11, 0x00


	//----- nvinfo : EIATTR_KPARAM_INFO
	.align		4
.L_53:
        /*0178*/ 	.byte	0x04, 0x17
        /*017a*/ 	.short	(.L_55 - .L_54)
.L_54:
        /*017c*/ 	.word	0x00000000
        /*0180*/ 	.short	0x0016
        /*0182*/ 	.short	0x0068
        /*0184*/ 	.byte	0x00, 0xf0, 0x11, 0x00


	//----- nvinfo : EIATTR_KPARAM_INFO
	.align		4
.L_55:
        /*0188*/ 	.byte	0x04, 0x17
        /*018a*/ 	.short	(.L_57 - .L_56)
.L_56:
        /*018c*/ 	.word	0x00000000
        /*0190*/ 	.short	0x0015
        /*0192*/ 	.short	0x0064
        /*0194*/ 	.byte	0x00, 0xf0, 0x11, 0x00


	//----- nvinfo : EIATTR_KPARAM_INFO
	.align		4
.L_57:
        /*0198*/ 	.byte	0x04, 0x17
        /*019a*/ 	.short	(.L_59 - .L_58)
.L_58:
        /*019c*/ 	.word	0x00000000
        /*01a0*/ 	.short	0x0014
        /*01a2*/ 	.short	0x0060
        /*01a4*/ 	.byte	0x00, 0xf0, 0x11, 0x00


	//----- nvinfo : EIATTR_KPARAM_INFO
	.align		4
.L_59:
        /*01a8*/ 	.byte	0x04, 0x17
        /*01aa*/ 	.short	(.L_61 - .L_60)
.L_60:
        /*01ac*/ 	.word	0x00000000
        /*01b0*/ 	.short	0x0013
        /*01b2*/ 	.short	0x005c
        /*01b4*/ 	.byte	0x00, 0xf0, 0x11, 0x00


	//----- nvinfo : EIATTR_KPARAM_INFO
	.align		4
.L_61:
        /*01b8*/ 	.byte	0x04, 0x17
        /*01ba*/ 	.short	(.L_63 - .L_62)
.L_62:
        /*01bc*/ 	.word	0x00000000
        /*01c0*/ 	.short	0x0012
        /*01c2*/ 	.short	0x0058
        /*01c4*/ 	.byte	0x00, 0xf0, 0x11, 0x00


	//----- nvinfo : EIATTR_KPARAM_INFO
	.align		4
.L_63:
        /*01c8*/ 	.byte	0x04, 0x17
        /*01ca*/ 	.short	(.L_65 - .L_64)
.L_64:
        /*01cc*/ 	.word	0x00000000
        /*01d0*/ 	.short	0x0011
        /*01d2*/ 	.short	0x0054
        /*01d4*/ 	.byte	0x00, 0xf0, 0x11, 0x00


	//----- nvinfo : EIATTR_KPARAM_INFO
	.align		4
.L_65:
        /*01d8*/ 	.byte	0x04, 0x17
        /*01da*/ 	.short	(.L_67 - .L_66)
.L_66:
        /*01dc*/ 	.word	0x00000000
        /*01e0*/ 	.short	0x0010
        /*01e2*/ 	.short	0x0050
        /*01e4*/ 	.byte	0x00, 0xf0, 0x11, 0x00


	//----- nvinfo : EIATTR_KPARAM_INFO
	.align		4
.L_67:
        /*01e8*/ 	.byte	0x04, 0x17
        /*01ea*/ 	.short	(.L_69 - .L_68)
.L_68:
        /*01ec*/ 	.word	0x00000000
        /*01f0*/ 	.short	0x000f
        /*01f2*/ 	.short	0x004c
        /*01f4*/ 	.byte	0x00, 0xf0, 0x11, 0x00


	//----- nvinfo : EIATTR_KPARAM_INFO
	.align		4
.L_69:
        /*01f8*/ 	.byte	0x04, 0x17
        /*01fa*/ 	.short	(.L_71 - .L_70)
.L_70:
        /*01fc*/ 	.word	0x00000000
        /*0200*/ 	.short	0x000e
        /*0202*/ 	.short	0x0048
        /*0204*/ 	.byte	0x00, 0xf0, 0x11, 0x00


	//----- nvinfo : EIATTR_KPARAM_INFO
	.align		4
.L_71:
        /*0208*/ 	.byte	0x04, 0x17
        /*020a*/ 	.short	(.L_73 - .L_72)
.L_72:
        /*020c*/ 	.word	0x00000000
        /*0210*/ 	.short	0x000d
        /*0212*/ 	.short	0x0044
        /*0214*/ 	.byte	0x00, 0xf0, 0x11, 0x00


	//----- nvinfo : EIATTR_KPARAM_INFO
	.align		4
.L_73:
        /*0218*/ 	.byte	0x04, 0x17
        /*021a*/ 	.short	(.L_75 - .L_74)
.L_74:
        /*021c*/ 	.word	0x00000000
        /*0220*/ 	.short	0x000c
        /*0222*/ 	.short	0x0040
        /*0224*/ 	.byte	0x00, 0xf0, 0x11, 0x00


	//----- nvinfo : EIATTR_KPARAM_INFO
	.align		4
.L_75:
        /*0228*/ 	.byte	0x04, 0x17
        /*022a*/ 	.short	(.L_77 - .L_76)
.L_76:
        /*022c*/ 	.word	0x00000000
        /*0230*/ 	.short	0x000b
        /*0232*/ 	.short	0x003c
        /*0234*/ 	.byte	0x00, 0xf0, 0x11, 0x00


	//----- nvinfo : EIATTR_KPARAM_INFO
	.align		4
.L_77:
        /*0238*/ 	.byte	0x04, 0x17
        /*023a*/ 	.short	(.L_79 - .L_78)
.L_78:
        /*023c*/ 	.word	0x00000000
        /*0240*/ 	.short	0x000a
        /*0242*/ 	.short	0x0038
        /*0244*/ 	.byte	0x00, 0xf0, 0x11, 0x00


	//----- nvinfo : EIATTR_KPARAM_INFO
	.align		4
.L_79:
        /*0248*/ 	.byte	0x04, 0x17
        /*024a*/ 	.short	(.L_81 - .L_80)
.L_80:
        /*024c*/ 	.word	0x00000000
        /*0250*/ 	.short	0x0009
        /*0252*/ 	.short	0x0034
        /*0254*/ 	.byte	0x00, 0xf0, 0x11, 0x00


	//----- nvinfo : EIATTR_KPARAM_INFO
	.align		4
.L_81:
        /*0258*/ 	.byte	0x04, 0x17
        /*025a*/ 	.short	(.L_83 - .L_82)
.L_82:
        /*025c*/ 	.word	0x00000000
        /*0260*/ 	.short	0x0008
        /*0262*/ 	.short	0x0030
        /*0264*/ 	.byte	0x00, 0xf0, 0x11, 0x00


	//----- nvinfo : EIATTR_KPARAM_INFO
	.align		4
.L_83:
        /*0268*/ 	.byte	0x04, 0x17
        /*026a*/ 	.short	(.L_85 - .L_84)
.L_84:
        /*026c*/ 	.word	0x00000000
        /*0270*/ 	.short	0x0007
        /*0272*/ 	.short	0x002c
        /*0274*/ 	.byte	0x00, 0xf0, 0x11, 0x00


	//----- nvinfo : EIATTR_KPARAM_INFO
	.align		4
.L_85:
        /*0278*/ 	.byte	0x04, 0x17
        /*027a*/ 	.short	(.L_87 - .L_86)
.L_86:
        /*027c*/ 	.word	0x00000000
        /*0280*/ 	.short	0x0006
        /*0282*/ 	.short	0x0028
        /*0284*/ 	.byte	0x00, 0xf0, 0x11, 0x00


	//----- nvinfo : EIATTR_KPARAM_INFO
	.align		4
.L_87:
        /*0288*/ 	.byte	0x04, 0x17
        /*028a*/ 	.short	(.L_89 - .L_88)
.L_88:
        /*028c*/ 	.word	0x00000000
        /*0290*/ 	.short	0x0005
        /*0292*/ 	.short	0x0024
        /*0294*/ 	.byte	0x00, 0xf0, 0x11, 0x00


	//----- nvinfo : EIATTR_KPARAM_INFO
	.align		4
.L_89:
        /*0298*/ 	.byte	0x04, 0x17
        /*029a*/ 	.short	(.L_91 - .L_90)
.L_90:
        /*029c*/ 	.word	0x00000000
        /*02a0*/ 	.short	0x0004
        /*02a2*/ 	.short	0x0020
        /*02a4*/ 	.byte	0x00, 0xf0, 0x11, 0x00


	//----- nvinfo : EIATTR_KPARAM_INFO
	.align		4
.L_91:
        /*02a8*/ 	.byte	0x04, 0x17
        /*02aa*/ 	.short	(.L_93 - .L_92)
.L_92:
        /*02ac*/ 	.word	0x00000000
        /*02b0*/ 	.short	0x0003
        /*02b2*/ 	.short	0x0018
        /*02b4*/ 	.byte	0x00, 0xf5, 0x21, 0x00


	//----- nvinfo : EIATTR_KPARAM_INFO
	.align		4
.L_93:
        /*02b8*/ 	.byte	0x04, 0x17
        /*02ba*/ 	.short	(.L_95 - .L_94)
.L_94:
        /*02bc*/ 	.word	0x00000000
        /*02c0*/ 	.short	0x0002
        /*02c2*/ 	.short	0x0010
        /*02c4*/ 	.byte	0x00, 0xf5, 0x21, 0x00


	//----- nvinfo : EIATTR_KPARAM_INFO
	.align		4
.L_95:
        /*02c8*/ 	.byte	0x04, 0x17
        /*02ca*/ 	.short	(.L_97 - .L_96)
.L_96:
        /*02cc*/ 	.word	0x00000000
        /*02d0*/ 	.short	0x0001
        /*02d2*/ 	.short	0x0008
        /*02d4*/ 	.byte	0x00, 0xf5, 0x21, 0x00


	//----- nvinfo : EIATTR_KPARAM_INFO
	.align		4
.L_97:
        /*02d8*/ 	.byte	0x04, 0x17
        /*02da*/ 	.short	(.L_99 - .L_98)
.L_98:
        /*02dc*/ 	.word	0x00000000
        /*02e0*/ 	.short	0x0000
        /*02e2*/ 	.short	0x0000
        /*02e4*/ 	.byte	0x00, 0xf5, 0x21, 0x00


	//----- nvinfo : EIATTR_SPARSE_MMA_MASK
	.align		4
.L_99:
        /*02e8*/ 	.byte	0x03, 0x50
        /*02ea*/ 	.short	0x0000


	//----- nvinfo : EIATTR_MAXREG_COUNT
	.align		4
        /*02ec*/ 	.byte	0x03, 0x1b
        /*02ee*/ 	.short	0x00ff


	//----- nvinfo : EIATTR_MERCURY_ISA_VERSION
	.align		4
        /*02f0*/ 	.byte	0x03, 0x5f
        /*02f2*/ 	.short	0x0101


	//----- nvinfo : EIATTR_VRC_CTA_INIT_COUNT
	.align		4
        /*02f4*/ 	.byte	0x02, 0x4a
	.zero		1
	.zero		1


	//----- nvinfo : EIATTR_EXIT_INSTR_OFFSETS
	.align		4
        /*02f8*/ 	.byte	0x04, 0x1c
        /*02fa*/ 	.short	(.L_101 - .L_100)


	//   ....[0]....
.L_100:
        /*02fc*/ 	.word	0x00000010


	//----- nvinfo : EIATTR_CBANK_PARAM_SIZE
	.align		4
.L_101:
        /*0300*/ 	.byte	0x03, 0x19
        /*0302*/ 	.short	0x00c8


	//----- nvinfo : EIATTR_PARAM_CBANK
	.align		4
        /*0304*/ 	.byte	0x04, 0x0a
        /*0306*/ 	.short	(.L_103 - .L_102)
	.align		4
.L_102:
        /*0308*/ 	.word	index@(.nv.constant0.sconv_updat_C128_K64)
        /*030c*/ 	.short	0x0380
        /*030e*/ 	.short	0x00c8


	//----- nvinfo : EIATTR_SW_WAR
	.align		4
.L_103:
        /*0310*/ 	.byte	0x04, 0x36
        /*0312*/ 	.short	(.L_105 - .L_104)
.L_104:
        /*0314*/ 	.word	0x00000008
.L_105:


//--------------------- .nv.callgraph             --------------------------
	.section	.nv.callgraph,"",@"SHT_CUDA_CALLGRAPH"
	.align	4
	.sectionentsize	8
	.align		4
        /*0000*/ 	.word	0x00000000
	.align		4
        /*0004*/ 	.word	0xffffffff
	.align		4
        /*0008*/ 	.word	0x00000000
	.align		4
        /*000c*/ 	.word	0xfffffffe
	.align		4
        /*0010*/ 	.word	0x00000000
	.align		4
        /*0014*/ 	.word	0xfffffffd
	.align		4
        /*0018*/ 	.word	0x00000000
	.align		4
        /*001c*/ 	.word	0xfffffffc


//--------------------- .text.sconv_updat_C128_K64 --------------------------
	.section	.text.sconv_updat_C128_K64,"ax",@progbits
	.align	128
        .global         sconv_updat_C128_K64
        .type           sconv_updat_C128_K64,@function
        .size           sconv_updat_C128_K64,(.L_x_1 - sconv_updat_C128_K64)
        .other          sconv_updat_C128_K64,@"STO_CUDA_ENTRY STV_DEFAULT"
sconv_updat_C128_K64:
.text.sconv_updat_C128_K64:
[----:B------:R-:W-:Y:S01]  /*0000*/  LDC R1, c[0x0][0x37c] ;  /* 0x0000df00ff017b82 */ /* 0x000fe20000000800 */
[----:B------:R-:W-:Y:S05]  /*0010*/  EXIT ;  /* 0x000000000000794d */ /* 0x000fea0003800000 */
.L_x_0:
[----:B------:R-:W-:-:S00]  /*0020*/  BRA `(.L_x_0) ;  /* 0xfffffffc00fc7947 */ /* 0x000fc0000383ffff */
[----:B------:R-:W-:-:S00]  /*0030*/  NOP ;  /* 0x0000000000007918 */ /* 0x000fc00000000000 */
        /* <DEDUP_REMOVED lines=12> */
.L_x_1:


//--------------------- .nv.shared.reserved.0     --------------------------
	.section	.nv.shared.reserved.0,"aw",@nobits
	.weak		__nv_reservedSMEM_offset_0_alias
	.size		__nv_reservedSMEM_offset_0_alias, 0, 64
	.other		__nv_reservedSMEM_offset_0_alias,@"STO_CUDA_RESERVED_SHARED STV_DEFAULT"
__nv_reservedSMEM_offset_0_alias:
	.zero		0
	.zero		64


//--------------------- .nv.constant0.sconv_updat_C128_K64 --------------------------
	.section	.nv.constant0.sconv_updat_C128_K64,"a",@progbits
	.sectionflags	@""
	.align	4
.nv.constant0.sconv_updat_C128_K64:
	.zero		1096


//--------------------- SYMBOLS --------------------------

	.type		.nv.reservedSmem.offset0,@object
	.size		.nv.reservedSmem.offset0,0x4
